//
// Generated by NVIDIA NVVM Compiler
//
// Compiler Build ID: CL-36424714
// Cuda compilation tools, release 13.0, V13.0.88
// Based on NVVM 20.0.0
//

.version 9.0
.target sm_100
.address_size 64

	// .globl	_Z4loopi
.extern .func  (.param .b32 func_retval0) vprintf
(
	.param .b64 vprintf_param_0,
	.param .b64 vprintf_param_1
)
;
.global .align 1 .b8 $str[29] = {84, 104, 105, 115, 32, 105, 115, 32, 105, 116, 101, 114, 97, 116, 105, 111, 110, 32, 110, 117, 109, 98, 101, 114, 32, 37, 100, 10};
.global .align 1 .b8 $str$1[35] = {84, 104, 105, 115, 32, 105, 115, 32, 105, 116, 101, 114, 97, 116, 105, 111, 110, 32, 105, 110, 32, 112, 97, 114, 97, 108, 108, 101, 108, 58, 32, 37, 100, 10};

.visible .entry _Z4loopi(
	.param .u32 _Z4loopi_param_0
)
{
	.local .align 8 .b8 	__local_depot0[8];
	.reg .b64 	%SP;
	.reg .b64 	%SPL;
	.reg .pred 	%p<10>;
	.reg .b32 	%r<109>;
	.reg .b64 	%rd<15>;

	mov.u64 	%SPL, __local_depot0;
	cvta.local.u64 	%SP, %SPL;
	ld.param.u32 	%r17, [_Z4loopi_param_0];
	add.u64 	%rd2, %SP, 0;
	add.u64 	%rd1, %SPL, 0;
	setp.lt.s32 	%p1, %r17, 1;
	@%p1 bra 	$L__BB0_13;
	and.b32  	%r1, %r17, 15;
	setp.lt.u32 	%p2, %r17, 16;
	mov.b32 	%r105, 0;
	@%p2 bra 	$L__BB0_4;
	and.b32  	%r105, %r17, 2147483632;
	mov.b32 	%r103, 0;
	mov.u64 	%rd3, $str;
$L__BB0_3:
	.pragma "nounroll";
	st.local.u32 	[%rd1], %r103;
	cvta.global.u64 	%rd4, %rd3;
	{ // callseq 0, 0
	.param .b64 param0;
	st.param.b64 	[param0], %rd4;
	.param .b64 param1;
	st.param.b64 	[param1], %rd2;
	.param .b32 retval0;
	call.uni (retval0), 
	vprintf, 
	(
	param0, 
	param1
	);
	ld.param.b32 	%r20, [retval0];
	} // callseq 0
	add.s32 	%r22, %r103, 1;
	st.local.u32 	[%rd1], %r22;
	{ // callseq 1, 0
	.param .b64 param0;
	st.param.b64 	[param0], %rd4;
	.param .b64 param1;
	st.param.b64 	[param1], %rd2;
	.param .b32 retval0;
	call.uni (retval0), 
	vprintf, 
	(
	param0, 
	param1
	);
	ld.param.b32 	%r23, [retval0];
	} // callseq 1
	add.s32 	%r25, %r103, 2;
	st.local.u32 	[%rd1], %r25;
	{ // callseq 2, 0
	.param .b64 param0;
	st.param.b64 	[param0], %rd4;
	.param .b64 param1;
	st.param.b64 	[param1], %rd2;
	.param .b32 retval0;
	call.uni (retval0), 
	vprintf, 
	(
	param0, 
	param1
	);
	ld.param.b32 	%r26, [retval0];
	} // callseq 2
	add.s32 	%r28, %r103, 3;
	st.local.u32 	[%rd1], %r28;
	{ // callseq 3, 0
	.param .b64 param0;
	st.param.b64 	[param0], %rd4;
	.param .b64 param1;
	st.param.b64 	[param1], %rd2;
	.param .b32 retval0;
	call.uni (retval0), 
	vprintf, 
	(
	param0, 
	param1
	);
	ld.param.b32 	%r29, [retval0];
	} // callseq 3
	add.s32 	%r31, %r103, 4;
	st.local.u32 	[%rd1], %r31;
	{ // callseq 4, 0
	.param .b64 param0;
	st.param.b64 	[param0], %rd4;
	.param .b64 param1;
	st.param.b64 	[param1], %rd2;
	.param .b32 retval0;
	call.uni (retval0), 
	vprintf, 
	(
	param0, 
	param1
	);
	ld.param.b32 	%r32, [retval0];
	} // callseq 4
	add.s32 	%r34, %r103, 5;
	st.local.u32 	[%rd1], %r34;
	{ // callseq 5, 0
	.param .b64 param0;
	st.param.b64 	[param0], %rd4;
	.param .b64 param1;
	st.param.b64 	[param1], %rd2;
	.param .b32 retval0;
	call.uni (retval0), 
	vprintf, 
	(
	param0, 
	param1
	);
	ld.param.b32 	%r35, [retval0];
	} // callseq 5
	add.s32 	%r37, %r103, 6;
	st.local.u32 	[%rd1], %r37;
	{ // callseq 6, 0
	.param .b64 param0;
	st.param.b64 	[param0], %rd4;
	.param .b64 param1;
	st.param.b64 	[param1], %rd2;
	.param .b32 retval0;
	call.uni (retval0), 
	vprintf, 
	(
	param0, 
	param1
	);
	ld.param.b32 	%r38, [retval0];
	} // callseq 6
	add.s32 	%r40, %r103, 7;
	st.local.u32 	[%rd1], %r40;
	{ // callseq 7, 0
	.param .b64 param0;
	st.param.b64 	[param0], %rd4;
	.param .b64 param1;
	st.param.b64 	[param1], %rd2;
	.param .b32 retval0;
	call.uni (retval0), 
	vprintf, 
	(
	param0, 
	param1
	);
	ld.param.b32 	%r41, [retval0];
	} // callseq 7
	add.s32 	%r43, %r103, 8;
	st.local.u32 	[%rd1], %r43;
	{ // callseq 8, 0
	.param .b64 param0;
	st.param.b64 	[param0], %rd4;
	.param .b64 param1;
	st.param.b64 	[param1], %rd2;
	.param .b32 retval0;
	call.uni (retval0), 
	vprintf, 
	(
	param0, 
	param1
	);
	ld.param.b32 	%r44, [retval0];
	} // callseq 8
	add.s32 	%r46, %r103, 9;
	st.local.u32 	[%rd1], %r46;
	{ // callseq 9, 0
	.param .b64 param0;
	st.param.b64 	[param0], %rd4;
	.param .b64 param1;
	st.param.b64 	[param1], %rd2;
	.param .b32 retval0;
	call.uni (retval0), 
	vprintf, 
	(
	param0, 
	param1
	);
	ld.param.b32 	%r47, [retval0];
	} // callseq 9
	add.s32 	%r49, %r103, 10;
	st.local.u32 	[%rd1], %r49;
	{ // callseq 10, 0
	.param .b64 param0;
	st.param.b64 	[param0], %rd4;
	.param .b64 param1;
	st.param.b64 	[param1], %rd2;
	.param .b32 retval0;
	call.uni (retval0), 
	vprintf, 
	(
	param0, 
	param1
	);
	ld.param.b32 	%r50, [retval0];
	} // callseq 10
	add.s32 	%r52, %r103, 11;
	st.local.u32 	[%rd1], %r52;
	{ // callseq 11, 0
	.param .b64 param0;
	st.param.b64 	[param0], %rd4;
	.param .b64 param1;
	st.param.b64 	[param1], %rd2;
	.param .b32 retval0;
	call.uni (retval0), 
	vprintf, 
	(
	param0, 
	param1
	);
	ld.param.b32 	%r53, [retval0];
	} // callseq 11
	add.s32 	%r55, %r103, 12;
	st.local.u32 	[%rd1], %r55;
	{ // callseq 12, 0
	.param .b64 param0;
	st.param.b64 	[param0], %rd4;
	.param .b64 param1;
	st.param.b64 	[param1], %rd2;
	.param .b32 retval0;
	call.uni (retval0), 
	vprintf, 
	(
	param0, 
	param1
	);
	ld.param.b32 	%r56, [retval0];
	} // callseq 12
	add.s32 	%r58, %r103, 13;
	st.local.u32 	[%rd1], %r58;
	{ // callseq 13, 0
	.param .b64 param0;
	st.param.b64 	[param0], %rd4;
	.param .b64 param1;
	st.param.b64 	[param1], %rd2;
	.param .b32 retval0;
	call.uni (retval0), 
	vprintf, 
	(
	param0, 
	param1
	);
	ld.param.b32 	%r59, [retval0];
	} // callseq 13
	add.s32 	%r61, %r103, 14;
	st.local.u32 	[%rd1], %r61;
	{ // callseq 14, 0
	.param .b64 param0;
	st.param.b64 	[param0], %rd4;
	.param .b64 param1;
	st.param.b64 	[param1], %rd2;
	.param .b32 retval0;
	call.uni (retval0), 
	vprintf, 
	(
	param0, 
	param1
	);
	ld.param.b32 	%r62, [retval0];
	} // callseq 14
	add.s32 	%r64, %r103, 15;
	st.local.u32 	[%rd1], %r64;
	{ // callseq 15, 0
	.param .b64 param0;
	st.param.b64 	[param0], %rd4;
	.param .b64 param1;
	st.param.b64 	[param1], %rd2;
	.param .b32 retval0;
	call.uni (retval0), 
	vprintf, 
	(
	param0, 
	param1
	);
	ld.param.b32 	%r65, [retval0];
	} // callseq 15
	add.s32 	%r103, %r103, 16;
	setp.ne.s32 	%p3, %r103, %r105;
	@%p3 bra 	$L__BB0_3;
$L__BB0_4:
	setp.eq.s32 	%p4, %r1, 0;
	@%p4 bra 	$L__BB0_13;
	and.b32  	%r6, %r17, 7;
	setp.lt.u32 	%p5, %r1, 8;
	@%p5 bra 	$L__BB0_7;
	st.local.u32 	[%rd1], %r105;
	mov.u64 	%rd6, $str;
	cvta.global.u64 	%rd7, %rd6;
	{ // callseq 16, 0
	.param .b64 param0;
	st.param.b64 	[param0], %rd7;
	.param .b64 param1;
	st.param.b64 	[param1], %rd2;
	.param .b32 retval0;
	call.uni (retval0), 
	vprintf, 
	(
	param0, 
	param1
	);
	ld.param.b32 	%r67, [retval0];
	} // callseq 16
	add.s32 	%r69, %r105, 1;
	st.local.u32 	[%rd1], %r69;
	{ // callseq 17, 0
	.param .b64 param0;
	st.param.b64 	[param0], %rd7;
	.param .b64 param1;
	st.param.b64 	[param1], %rd2;
	.param .b32 retval0;
	call.uni (retval0), 
	vprintf, 
	(
	param0, 
	param1
	);
	ld.param.b32 	%r70, [retval0];
	} // callseq 17
	add.s32 	%r72, %r105, 2;
	st.local.u32 	[%rd1], %r72;
	{ // callseq 18, 0
	.param .b64 param0;
	st.param.b64 	[param0], %rd7;
	.param .b64 param1;
	st.param.b64 	[param1], %rd2;
	.param .b32 retval0;
	call.uni (retval0), 
	vprintf, 
	(
	param0, 
	param1
	);
	ld.param.b32 	%r73, [retval0];
	} // callseq 18
	add.s32 	%r75, %r105, 3;
	st.local.u32 	[%rd1], %r75;
	{ // callseq 19, 0
	.param .b64 param0;
	st.param.b64 	[param0], %rd7;
	.param .b64 param1;
	st.param.b64 	[param1], %rd2;
	.param .b32 retval0;
	call.uni (retval0), 
	vprintf, 
	(
	param0, 
	param1
	);
	ld.param.b32 	%r76, [retval0];
	} // callseq 19
	add.s32 	%r78, %r105, 4;
	st.local.u32 	[%rd1], %r78;
	{ // callseq 20, 0
	.param .b64 param0;
	st.param.b64 	[param0], %rd7;
	.param .b64 param1;
	st.param.b64 	[param1], %rd2;
	.param .b32 retval0;
	call.uni (retval0), 
	vprintf, 
	(
	param0, 
	param1
	);
	ld.param.b32 	%r79, [retval0];
	} // callseq 20
	add.s32 	%r81, %r105, 5;
	st.local.u32 	[%rd1], %r81;
	{ // callseq 21, 0
	.param .b64 param0;
	st.param.b64 	[param0], %rd7;
	.param .b64 param1;
	st.param.b64 	[param1], %rd2;
	.param .b32 retval0;
	call.uni (retval0), 
	vprintf, 
	(
	param0, 
	param1
	);
	ld.param.b32 	%r82, [retval0];
	} // callseq 21
	add.s32 	%r84, %r105, 6;
	st.local.u32 	[%rd1], %r84;
	{ // callseq 22, 0
	.param .b64 param0;
	st.param.b64 	[param0], %rd7;
	.param .b64 param1;
	st.param.b64 	[param1], %rd2;
	.param .b32 retval0;
	call.uni (retval0), 
	vprintf, 
	(
	param0, 
	param1
	);
	ld.param.b32 	%r85, [retval0];
	} // callseq 22
	add.s32 	%r87, %r105, 7;
	st.local.u32 	[%rd1], %r87;
	{ // callseq 23, 0
	.param .b64 param0;
	st.param.b64 	[param0], %rd7;
	.param .b64 param1;
	st.param.b64 	[param1], %rd2;
	.param .b32 retval0;
	call.uni (retval0), 
	vprintf, 
	(
	param0, 
	param1
	);
	ld.param.b32 	%r88, [retval0];
	} // callseq 23
	add.s32 	%r105, %r105, 8;
$L__BB0_7:
	setp.eq.s32 	%p6, %r6, 0;
	@%p6 bra 	$L__BB0_13;
	and.b32  	%r9, %r17, 3;
	setp.lt.u32 	%p7, %r6, 4;
	@%p7 bra 	$L__BB0_10;
	st.local.u32 	[%rd1], %r105;
	mov.u64 	%rd9, $str;
	cvta.global.u64 	%rd10, %rd9;
	{ // callseq 24, 0
	.param .b64 param0;
	st.param.b64 	[param0], %rd10;
	.param .b64 param1;
	st.param.b64 	[param1], %rd2;
	.param .b32 retval0;
	call.uni (retval0), 
	vprintf, 
	(
	param0, 
	param1
	);
	ld.param.b32 	%r90, [retval0];
	} // callseq 24
	add.s32 	%r92, %r105, 1;
	st.local.u32 	[%rd1], %r92;
	{ // callseq 25, 0
	.param .b64 param0;
	st.param.b64 	[param0], %rd10;
	.param .b64 param1;
	st.param.b64 	[param1], %rd2;
	.param .b32 retval0;
	call.uni (retval0), 
	vprintf, 
	(
	param0, 
	param1
	);
	ld.param.b32 	%r93, [retval0];
	} // callseq 25
	add.s32 	%r95, %r105, 2;
	st.local.u32 	[%rd1], %r95;
	{ // callseq 26, 0
	.param .b64 param0;
	st.param.b64 	[param0], %rd10;
	.param .b64 param1;
	st.param.b64 	[param1], %rd2;
	.param .b32 retval0;
	call.uni (retval0), 
	vprintf, 
	(
	param0, 
	param1
	);
	ld.param.b32 	%r96, [retval0];
	} // callseq 26
	add.s32 	%r98, %r105, 3;
	st.local.u32 	[%rd1], %r98;
	{ // callseq 27, 0
	.param .b64 param0;
	st.param.b64 	[param0], %rd10;
	.param .b64 param1;
	st.param.b64 	[param1], %rd2;
	.param .b32 retval0;
	call.uni (retval0), 
	vprintf, 
	(
	param0, 
	param1
	);
	ld.param.b32 	%r99, [retval0];
	} // callseq 27
	add.s32 	%r105, %r105, 4;
$L__BB0_10:
	setp.eq.s32 	%p8, %r9, 0;
	@%p8 bra 	$L__BB0_13;
	neg.s32 	%r107, %r9;
	mov.u64 	%rd12, $str;
$L__BB0_12:
	.pragma "nounroll";
	st.local.u32 	[%rd1], %r105;
	cvta.global.u64 	%rd13, %rd12;
	{ // callseq 28, 0
	.param .b64 param0;
	st.param.b64 	[param0], %rd13;
	.param .b64 param1;
	st.param.b64 	[param1], %rd2;
	.param .b32 retval0;
	call.uni (retval0), 
	vprintf, 
	(
	param0, 
	param1
	);
	ld.param.b32 	%r101, [retval0];
	} // callseq 28
	add.s32 	%r105, %r105, 1;
	add.s32 	%r107, %r107, 1;
	setp.ne.s32 	%p9, %r107, 0;
	@%p9 bra 	$L__BB0_12;
$L__BB0_13:
	ret;

}
	// .globl	_Z5loop2i
.visible .entry _Z5loop2i(
	.param .u32 _Z5loop2i_param_0
)
{
	.local .align 8 .b8 	__local_depot1[8];
	.reg .b64 	%SP;
	.reg .b64 	%SPL;
	.reg .b32 	%r<7>;
	.reg .b64 	%rd<5>;

	mov.u64 	%SPL, __local_depot1;
	cvta.local.u64 	%SP, %SPL;
	add.u64 	%rd1, %SP, 0;
	add.u64 	%rd2, %SPL, 0;
	mov.u32 	%r1, %tid.x;
	mov.u32 	%r2, %ctaid.x;
	mov.u32 	%r3, %ntid.x;
	mad.lo.s32 	%r4, %r2, %r3, %r1;
	st.local.u32 	[%rd2], %r4;
	mov.u64 	%rd3, $str$1;
	cvta.global.u64 	%rd4, %rd3;
	{ // callseq 29, 0
	.param .b64 param0;
	st.param.b64 	[param0], %rd4;
	.param .b64 param1;
	st.param.b64 	[param1], %rd1;
	.param .b32 retval0;
	call.uni (retval0), 
	vprintf, 
	(
	param0, 
	param1
	);
	ld.param.b32 	%r5, [retval0];
	} // callseq 29
	ret;

}
	// .globl	_Z21loop_for_single_blocki
.visible .entry _Z21loop_for_single_blocki(
	.param .u32 _Z21loop_for_single_blocki_param_0
)
{
	.local .align 8 .b8 	__local_depot2[8];
	.reg .b64 	%SP;
	.reg .b64 	%SPL;
	.reg .b32 	%r<4>;
	.reg .b64 	%rd<5>;

	mov.u64 	%SPL, __local_depot2;
	cvta.local.u64 	%SP, %SPL;
	add.u64 	%rd1, %SP, 0;
	add.u64 	%rd2, %SPL, 0;
	mov.u32 	%r1, %tid.x;
	st.local.u32 	[%rd2], %r1;
	mov.u64 	%rd3, $str$1;
	cvta.global.u64 	%rd4, %rd3;
	{ // callseq 30, 0
	.param .b64 param0;
	st.param.b64 	[param0], %rd4;
	.param .b64 param1;
	st.param.b64 	[param1], %rd1;
	.param .b32 retval0;
	call.uni (retval0), 
	vprintf, 
	(
	param0, 
	param1
	);
	ld.param.b32 	%r2, [retval0];
	} // callseq 30
	ret;

}


// ===== COMPILED SASS (sm_100) =====

	.target	sm_100

	.elftype	@"ET_EXEC"


//--------------------- .note.nv.tkinfo           --------------------------
	.section	.note.nv.tkinfo,"",@"SHT_NOTE"
	.sectionflags	@"SHF_NOTE_NV_TKINFO"
	.tkinfo
        /*0018*/ 	.word	0x00000002
        /*0030*/ 	.string	""
        /*0030*/ 	.string	"ptxas"
        /*0030*/ 	.string	"Cuda compilation tools, release 13.0, V13.0.88"
        /*0030*/ 	.string	"Build cuda_13.0.r13.0/compiler.36424714_0"
        /*0030*/ 	.string	"-arch sm_100 -m 64 "



//--------------------- .note.nv.cuinfo           --------------------------
	.section	.note.nv.cuinfo,"",@"SHT_NOTE"
	.sectionflags	@"SHF_NOTE_NV_CUINFO"
        /*0018*/ 	.short	0x0002
        /*001a*/ 	.short	0x0064
        /*001c*/ 	.short	0x0082
	.zero		2


//--------------------- .nv.info                  --------------------------
	.section	.nv.info,"",@"SHT_CUDA_INFO"
	.align	4


	//----- nvinfo : EIATTR_REGCOUNT
	.align		4
        /*0000*/ 	.byte	0x04, 0x2f
        /*0002*/ 	.short	(.L_3 - .L_2)
	.align		4
.L_2:
        /*0004*/ 	.word	index@(_Z4loopi)
        /*0008*/ 	.word	0x00000019


	//----- nvinfo : EIATTR_FRAME_SIZE
	.align		4
.L_3:
        /*000c*/ 	.byte	0x04, 0x11
        /*000e*/ 	.short	(.L_5 - .L_4)
	.align		4
.L_4:
        /*0010*/ 	.word	index@(_Z4loopi)
        /*0014*/ 	.word	0x00000008


	//----- nvinfo : EIATTR_REGCOUNT
	.align		4
.L_5:
        /*0018*/ 	.byte	0x04, 0x2f
        /*001a*/ 	.short	(.L_7 - .L_6)
	.align		4
.L_6:
        /*001c*/ 	.word	index@(_Z5loop2i)
        /*0020*/ 	.word	0x00000018


	//----- nvinfo : EIATTR_FRAME_SIZE
	.align		4
.L_7:
        /*0024*/ 	.byte	0x04, 0x11
        /*0026*/ 	.short	(.L_9 - .L_8)
	.align		4
.L_8:
        /*0028*/ 	.word	index@(_Z5loop2i)
        /*002c*/ 	.word	0x00000008


	//----- nvinfo : EIATTR_REGCOUNT
	.align		4
.L_9:
        /*0030*/ 	.byte	0x04, 0x2f
        /*0032*/ 	.short	(.L_11 - .L_10)
	.align		4
.L_10:
        /*0034*/ 	.word	index@(_Z21loop_for_single_blocki)
        /*0038*/ 	.word	0x00000018


	//----- nvinfo : EIATTR_FRAME_SIZE
	.align		4
.L_11:
        /*003c*/ 	.byte	0x04, 0x11
        /*003e*/ 	.short	(.L_13 - .L_12)
	.align		4
.L_12:
        /*0040*/ 	.word	index@(_Z21loop_for_single_blocki)
        /*0044*/ 	.word	0x00000008


	//----- nvinfo : EIATTR_MIN_STACK_SIZE
	.align		4
.L_13:
        /*0048*/ 	.byte	0x04, 0x12
        /*004a*/ 	.short	(.L_15 - .L_14)
	.align		4
.L_14:
        /*004c*/ 	.word	index@(_Z21loop_for_single_blocki)
        /*0050*/ 	.word	0x00000008


	//----- nvinfo : EIATTR_MIN_STACK_SIZE
	.align		4
.L_15:
        /*0054*/ 	.byte	0x04, 0x12
        /*0056*/ 	.short	(.L_17 - .L_16)
	.align		4
.L_16:
        /*0058*/ 	.word	index@(_Z5loop2i)
        /*005c*/ 	.word	0x00000008


	//----- nvinfo : EIATTR_MIN_STACK_SIZE
	.align		4
.L_17:
        /*0060*/ 	.byte	0x04, 0x12
        /*0062*/ 	.short	(.L_19 - .L_18)
	.align		4
.L_18:
        /*0064*/ 	.word	index@(_Z4loopi)
        /*0068*/ 	.word	0x00000008
.L_19:


//--------------------- .nv.compat                --------------------------
	.section	.nv.compat,"",@"SHT_CUDA_COMPAT_INFO"
	.align	4
        /*0000*/ 	.byte	0x02, 0x09, 0x00, 0x00, 0x02, 0x02, 0x01, 0x00, 0x02, 0x05, 0x05, 0x00, 0x03, 0x07, 0x01, 0x01
        /*0010*/ 	.byte	0x02, 0x03, 0x00, 0x00, 0x02, 0x06, 0x01, 0x00, 0x04, 0x0b, 0x08, 0x00, 0x09, 0x00, 0x00, 0x00
        /*0020*/ 	.byte	0x00, 0x00, 0x00, 0x00


//--------------------- .nv.info._Z21loop_for_single_blocki --------------------------
	.section	.nv.info._Z21loop_for_single_blocki,"",@"SHT_CUDA_INFO"
	.sectionflags	@""
	.align	4


	//----- nvinfo : EIATTR_CUDA_API_VERSION
	.align		4
        /*0000*/ 	.byte	0x04, 0x37
        /*0002*/ 	.short	(.L_21 - .L_20)
.L_20:
        /*0004*/ 	.word	0x00000082


	//----- nvinfo : EIATTR_KPARAM_INFO
	.align		4
.L_21:
        /*0008*/ 	.byte	0x04, 0x17
        /*000a*/ 	.short	(.L_23 - .L_22)
.L_22:
        /*000c*/ 	.word	0x00000000
        /*0010*/ 	.short	0x0000
        /*0012*/ 	.short	0x0000
        /*0014*/ 	.byte	0x00, 0xf0, 0x11, 0x00


	//----- nvinfo : EIATTR_SPARSE_MMA_MASK
	.align		4
.L_23:
        /*0018*/ 	.byte	0x03, 0x50
        /*001a*/ 	.short	0x0000


	//----- nvinfo : EIATTR_MAXREG_COUNT
	.align		4
        /*001c*/ 	.byte	0x03, 0x1b
        /*001e*/ 	.short	0x00ff


	//----- nvinfo : EIATTR_EXTERNS
	.align		4
        /*0020*/ 	.byte	0x04, 0x0f
        /*0022*/ 	.short	(.L_25 - .L_24)


	//   ....[0]....
	.align		4
.L_24:
        /*0024*/ 	.word	index@(vprintf)


	//----- nvinfo : EIATTR_MERCURY_ISA_VERSION
	.align		4
.L_25:
        /*0028*/ 	.byte	0x03, 0x5f
        /*002a*/ 	.short	0x0101


	//----- nvinfo : EIATTR_VRC_CTA_INIT_COUNT
	.align		4
        /*002c*/ 	.byte	0x02, 0x4a
	.zero		1
	.zero		1


	//----- nvinfo : EIATTR_SYSCALL_OFFSETS
	.align		4
        /*0030*/ 	.byte	0x04, 0x46
        /*0032*/ 	.short	(.L_27 - .L_26)


	//   ....[0]....
.L_26:
        /*0034*/ 	.word	0x000000e0


	//----- nvinfo : EIATTR_EXIT_INSTR_OFFSETS
	.align		4
.L_27:
        /*0038*/ 	.byte	0x04, 0x1c
        /*003a*/ 	.short	(.L_29 - .L_28)


	//   ....[0]....
.L_28:
        /*003c*/ 	.word	0x000000f0


	//----- nvinfo : EIATTR_CBANK_PARAM_SIZE
	.align		4
.L_29:
        /*0040*/ 	.byte	0x03, 0x19
        /*0042*/ 	.short	0x0004


	//----- nvinfo : EIATTR_PARAM_CBANK
	.align		4
        /*0044*/ 	.byte	0x04, 0x0a
        /*0046*/ 	.short	(.L_31 - .L_30)
	.align		4
.L_30:
        /*0048*/ 	.word	index@(.nv.constant0._Z21loop_for_single_blocki)
        /*004c*/ 	.short	0x0380
        /*004e*/ 	.short	0x0004


	//----- nvinfo : EIATTR_SW_WAR
	.align		4
.L_31:
        /*0050*/ 	.byte	0x04, 0x36
        /*0052*/ 	.short	(.L_33 - .L_32)
.L_32:
        /*0054*/ 	.word	0x00000008
.L_33:


//--------------------- .nv.info._Z5loop2i        --------------------------
	.section	.nv.info._Z5loop2i,"",@"SHT_CUDA_INFO"
	.sectionflags	@""
	.align	4


	//----- nvinfo : EIATTR_CUDA_API_VERSION
	.align		4
        /*0000*/ 	.byte	0x04, 0x37
        /*0002*/ 	.short	(.L_35 - .L_34)
.L_34:
        /*0004*/ 	.word	0x00000082


	//----- nvinfo : EIATTR_KPARAM_INFO
	.align		4
.L_35:
        /*0008*/ 	.byte	0x04, 0x17
        /*000a*/ 	.short	(.L_37 - .L_36)
.L_36:
        /*000c*/ 	.word	0x00000000
        /*0010*/ 	.short	0x0000
        /*0012*/ 	.short	0x0000
        /*0014*/ 	.byte	0x00, 0xf0, 0x11, 0x00


	//----- nvinfo : EIATTR_SPARSE_MMA_MASK
	.align		4
.L_37:
        /*0018*/ 	.byte	0x03, 0x50
        /*001a*/ 	.short	0x0000


	//----- nvinfo : EIATTR_MAXREG_COUNT
	.align		4
        /*001c*/ 	.byte	0x03, 0x1b
        /*001e*/ 	.short	0x00ff


	//----- nvinfo : EIATTR_EXTERNS
	.align		4
        /*0020*/ 	.byte	0x04, 0x0f
        /*0022*/ 	.short	(.L_39 - .L_38)


	//   ....[0]....
	.align		4
.L_38:
        /*0024*/ 	.word	index@(vprintf)


	//----- nvinfo : EIATTR_MERCURY_ISA_VERSION
	.align		4
.L_39:
        /*0028*/ 	.byte	0x03, 0x5f
        /*002a*/ 	.short	0x0101


	//----- nvinfo : EIATTR_VRC_CTA_INIT_COUNT
	.align		4
        /*002c*/ 	.byte	0x02, 0x4a
	.zero		1
	.zero		1


	//----- nvinfo : EIATTR_SYSCALL_OFFSETS
	.align		4
        /*0030*/ 	.byte	0x04, 0x46
        /*0032*/ 	.short	(.L_41 - .L_40)


	//   ....[0]....
.L_40:
        /*0034*/ 	.word	0x00000110


	//----- nvinfo : EIATTR_EXIT_INSTR_OFFSETS
	.align		4
.L_41:
        /*0038*/ 	.byte	0x04, 0x1c
        /*003a*/ 	.short	(.L_43 - .L_42)


	//   ....[0]....
.L_42:
        /*003c*/ 	.word	0x00000120


	//----- nvinfo : EIATTR_CBANK_PARAM_SIZE
	.align		4
.L_43:
        /*0040*/ 	.byte	0x03, 0x19
        /*0042*/ 	.short	0x0004


	//----- nvinfo : EIATTR_PARAM_CBANK
	.align		4
        /*0044*/ 	.byte	0x04, 0x0a
        /*0046*/ 	.short	(.L_45 - .L_44)
	.align		4
.L_44:
        /*0048*/ 	.word	index@(.nv.constant0._Z5loop2i)
        /*004c*/ 	.short	0x0380
        /*004e*/ 	.short	0x0004


	//----- nvinfo : EIATTR_SW_WAR
	.align		4
.L_45:
        /*0050*/ 	.byte	0x04, 0x36
        /*0052*/ 	.short	(.L_47 - .L_46)
.L_46:
        /*0054*/ 	.word	0x00000008
.L_47:


//--------------------- .nv.info._Z4loopi         --------------------------
	.section	.nv.info._Z4loopi,"",@"SHT_CUDA_INFO"
	.sectionflags	@""
	.align	4


	//----- nvinfo : EIATTR_CUDA_API_VERSION
	.align		4
        /*0000*/ 	.byte	0x04, 0x37
        /*0002*/ 	.short	(.L_49 - .L_48)
.L_48:
        /*0004*/ 	.word	0x00000082


	//----- nvinfo : EIATTR_KPARAM_INFO
	.align		4
.L_49:
        /*0008*/ 	.byte	0x04, 0x17
        /*000a*/ 	.short	(.L_51 - .L_50)
.L_50:
        /*000c*/ 	.word	0x00000000
        /*0010*/ 	.short	0x0000
        /*0012*/ 	.short	0x0000
        /*0014*/ 	.byte	0x00, 0xf0, 0x11, 0x00


	//----- nvinfo : EIATTR_SPARSE_MMA_MASK
	.align		4
.L_51:
        /*0018*/ 	.byte	0x03, 0x50
        /*001a*/ 	.short	0x0000


	//----- nvinfo : EIATTR_MAXREG_COUNT
	.align		4
        /*001c*/ 	.byte	0x03, 0x1b
        /*001e*/ 	.short	0x00ff


	//----- nvinfo : EIATTR_EXTERNS
	.align		4
        /*0020*/ 	.byte	0x04, 0x0f
        /*0022*/ 	.short	(.L_53 - .L_52)


	//   ....[0]....
	.align		4
.L_52:
        /*0024*/ 	.word	index@(vprintf)


	//----- nvinfo : EIATTR_MERCURY_ISA_VERSION
	.align		4
.L_53:
        /*0028*/ 	.byte	0x03, 0x5f
        /*002a*/ 	.short	0x0101


	//----- nvinfo : EIATTR_VRC_CTA_INIT_COUNT
	.align		4
        /*002c*/ 	.byte	0x02, 0x4a
	.zero		1
	.zero		1


	//----- nvinfo : EIATTR_SYSCALL_OFFSETS
	.align		4
        /*0030*/ 	.byte	0x04, 0x46
        /*0032*/ 	.short	(.L_55 - .L_54)


	//   ....[0]....
.L_54:
        /*0034*/ 	.word	0x00000190


	//   ....[1]....
        /*0038*/ 	.word	0x00000230


	//   ....[2]....
        /*003c*/ 	.word	0x000002d0


	//   ....[3]....
        /*0040*/ 	.word	0x00000370


	//   ....[4]....
        /*0044*/ 	.word	0x00000410


	//   ....[5]....
        /*0048*/ 	.word	0x000004b0


	//   ....[6]....
        /*004c*/ 	.word	0x00000550


	//   ....[7]....
        /*0050*/ 	.word	0x000005f0


	//   ....[8]....
        /*0054*/ 	.word	0x00000690


	//   ....[9]....
        /*0058*/ 	.word	0x00000730


	//   ....[10]....
        /*005c*/ 	.word	0x000007d0


	//   ....[11]....
        /*0060*/ 	.word	0x00000870


	//   ....[12]....
        /*0064*/ 	.word	0x00000910


	//   ....[13]....
        /*0068*/ 	.word	0x000009b0


	//   ....[14]....
        /*006c*/ 	.word	0x00000a50


	//   ....[15]....
        /*0070*/ 	.word	0x00000af0


	//   ....[16]....
        /*0074*/ 	.word	0x00000c30


	//   ....[17]....
        /*0078*/ 	.word	0x00000cd0


	//   ....[18]....
        /*007c*/ 	.word	0x00000d70


	//   ....[19]....
        /*0080*/ 	.word	0x00000e10


	//   ....[20]....
        /*0084*/ 	.word	0x00000eb0


	//   ....[21]....
        /*0088*/ 	.word	0x00000f50


	//   ....[22]....
        /*008c*/ 	.word	0x00000ff0


	//   ....[23]....
        /*0090*/ 	.word	0x00001090


	//   ....[24]....
        /*0094*/ 	.word	0x000011a0


	//   ....[25]....
        /*0098*/ 	.word	0x00001240


	//   ....[26]....
        /*009c*/ 	.word	0x000012e0


	//   ....[27]....
        /*00a0*/ 	.word	0x00001380


	//   ....[28]....
        /*00a4*/ 	.word	0x00001490


	//----- nvinfo : EIATTR_EXIT_INSTR_OFFSETS
	.align		4
.L_55:
        /*00a8*/ 	.byte	0x04, 0x1c
        /*00aa*/ 	.short	(.L_57 - .L_56)


	//   ....[0]....
.L_56:
        /*00ac*/ 	.word	0x00000070


	//   ....[1]....
        /*00b0*/ 	.word	0x00000b50


	//   ....[2]....
        /*00b4*/ 	.word	0x000010c0


	//   ....[3]....
        /*00b8*/ 	.word	0x000013b0


	//   ....[4]....
        /*00bc*/ 	.word	0x000014d0


	//----- nvinfo : EIATTR_CRS_STACK_SIZE
	.align		4
.L_57:
        /*00c0*/ 	.byte	0x04, 0x1e
        /*00c2*/ 	.short	(.L_59 - .L_58)
.L_58:
        /*00c4*/ 	.word	0x00000000


	//----- nvinfo : EIATTR_CBANK_PARAM_SIZE
	.align		4
.L_59:
        /*00c8*/ 	.byte	0x03, 0x19
        /*00ca*/ 	.short	0x0004


	//----- nvinfo : EIATTR_PARAM_CBANK
	.align		4
        /*00cc*/ 	.byte	0x04, 0x0a
        /*00ce*/ 	.short	(.L_61 - .L_60)
	.align		4
.L_60:
        /*00d0*/ 	.word	index@(.nv.constant0._Z4loopi)
        /*00d4*/ 	.short	0x0380
        /*00d6*/ 	.short	0x0004


	//----- nvinfo : EIATTR_SW_WAR
	.align		4
.L_61:
        /*00d8*/ 	.byte	0x04, 0x36
        /*00da*/ 	.short	(.L_63 - .L_62)
.L_62:
        /*00dc*/ 	.word	0x00000008
.L_63:


//--------------------- .nv.callgraph             --------------------------
	.section	.nv.callgraph,"",@"SHT_CUDA_CALLGRAPH"
	.align	4
	.sectionentsize	8
	.align		4
        /*0000*/ 	.word	0x00000000
	.align		4
        /*0004*/ 	.word	0xffffffff
	.align		4
        /*0008*/ 	.word	index@(_Z21loop_for_single_blocki)
	.align		4
        /*000c*/ 	.word	index@(vprintf)
	.align		4
        /*0010*/ 	.word	index@(_Z5loop2i)
	.align		4
        /*0014*/ 	.word	index@(vprintf)
	.align		4
        /*0018*/ 	.word	index@(_Z4loopi)
	.align		4
        /*001c*/ 	.word	index@(vprintf)
	.align		4
        /*0020*/ 	.word	0x00000000
	.align		4
        /*0024*/ 	.word	0xfffffffe
	.align		4
        /*0028*/ 	.word	0x00000000
	.align		4
        /*002c*/ 	.word	0xfffffffd
	.align		4
        /*0030*/ 	.word	0x00000000
	.align		4
        /*0034*/ 	.word	0xfffffffc


//--------------------- .nv.constant4             --------------------------
	.section	.nv.constant4,"a",@progbits
	.align	8
	.align		8
.nv.constant4:
        /*0000*/ 	.dword	vprintf
	.align		8
        /*0008*/ 	.dword	$str
	.align		8
        /*0010*/ 	.dword	$str$1


//--------------------- .text._Z21loop_for_single_blocki --------------------------
	.section	.text._Z21loop_for_single_blocki,"ax",@progbits
	.align	128
        .global         _Z21loop_for_single_blocki
        .type           _Z21loop_for_single_blocki,@function
        .size           _Z21loop_for_single_blocki,(.L_x_39 - _Z21loop_for_single_blocki)
        .other          _Z21loop_for_single_blocki,@"STO_CUDA_ENTRY STV_DEFAULT"
_Z21loop_for_single_blocki:
.text._Z21loop_for_single_blocki:
[----:B------:R-:W0:Y:S01]  /*0000*/  LDC R1, c[0x0][0x37c] ;  /* 0x0000df00ff017b82 */ /* 0x000e220000000800 */
[----:B------:R-:W1:Y:S01]  /*0010*/  S2R R8, SR_TID.X ;  /* 0x0000000000087919 */ /* 0x000e620000002100 */
[----:B0-----:R-:W-:Y:S01]  /*0020*/  VIADD R1, R1, 0xfffffff8 ;  /* 0xfffffff801017836 */ /* 0x001fe20000000000 */
[----:B------:R-:W-:Y:S01]  /*0030*/  MOV R0, 0x0 ;  /* 0x0000000000007802 */ /* 0x000fe20000000f00 */
[----:B------:R-:W0:Y:S04]  /*0040*/  LDCU UR4, c[0x0][0x2f8] ;  /* 0x00005f00ff0477ac */ /* 0x000e280008000800 */
[----:B------:R2:W3:Y:S01]  /*0050*/  LDC.64 R2, c[0x4][R0] ;  /* 0x0100000000027b82 */ /* 0x0004e20000000a00 */
[----:B------:R-:W4:Y:S01]  /*0060*/  LDCU.64 UR6, c[0x4][0x10] ;  /* 0x01000200ff0677ac */ /* 0x000f220008000a00 */
[----:B------:R-:W5:Y:S01]  /*0070*/  LDCU UR5, c[0x0][0x2fc] ;  /* 0x00005f80ff0577ac */ /* 0x000f620008000800 */
[----:B0-----:R-:W-:Y:S01]  /*0080*/  IADD3 R6, P0, PT, R1, UR4, RZ ;  /* 0x0000000401067c10 */ /* 0x001fe2000ff1e0ff */
[----:B----4-:R-:W-:Y:S01]  /*0090*/  IMAD.U32 R4, RZ, RZ, UR6 ;  /* 0x00000006ff047e24 */ /* 0x010fe2000f8e00ff */
[----:B------:R-:W-:-:S03]  /*00a0*/  MOV R5, UR7 ;  /* 0x0000000700057c02 */ /* 0x000fc60008000f00 */
[----:B-----5:R-:W-:Y:S01]  /*00b0*/  IMAD.X R7, RZ, RZ, UR5, P0 ;  /* 0x00000005ff077e24 */ /* 0x020fe200080e06ff */
[----:B-1----:R2:W-:Y:S07]  /*00c0*/  STL [R1], R8 ;  /* 0x0000000801007387 */ /* 0x0025ee0000100800 */
[----:B------:R-:W-:-:S07]  /*00d0*/  LEPC R20, `(.L_x_0) ;  /* 0x000000001014794e */ /* 0x000fce0000000000 */
[----:B--23--:R-:W-:Y:S05]  /*00e0*/  CALL.ABS.NOINC R2 ;  /* 0x0000000002007343 */ /* 0x00cfea0003c00000 */
.L_x_0:
[----:B------:R-:W-:Y:S05]  /*00f0*/  EXIT ;  /* 0x000000000000794d */ /* 0x000fea0003800000 */
.L_x_1:
[----:B------:R-:W-:-:S00]  /*0100*/  BRA `(.L_x_1) ;  /* 0xfffffffc00fc7947 */ /* 0x000fc0000383ffff */
[----:B------:R-:W-:-:S00]  /*0110*/  NOP ;  /* 0x0000000000007918 */ /* 0x000fc00000000000 */
        /* <DEDUP_REMOVED lines=14> */
.L_x_39:


//--------------------- .text._Z5loop2i           --------------------------
	.section	.text._Z5loop2i,"ax",@progbits
	.align	128
        .global         _Z5loop2i
        .type           _Z5loop2i,@function
        .size           _Z5loop2i,(.L_x_40 - _Z5loop2i)
        .other          _Z5loop2i,@"STO_CUDA_ENTRY STV_DEFAULT"
_Z5loop2i:
.text._Z5loop2i:
[----:B------:R-:W0:Y:S01]  /*0000*/  LDC R1, c[0x0][0x37c] ;  /* 0x0000df00ff017b82 */ /* 0x000e220000000800 */
[----:B------:R-:W1:Y:S01]  /*0010*/  S2R R0, SR_TID.X ;  /* 0x0000000000007919 */ /* 0x000e620000002100 */
[----:B------:R-:W2:Y:S06]  /*0020*/  LDCU UR5, c[0x0][0x2fc] ;  /* 0x00005f80ff0577ac */ /* 0x000eac0008000800 */
[----:B------:R-:W1:Y:S01]  /*0030*/  S2UR UR6, SR_CTAID.X ;  /* 0x00000000000679c3 */ /* 0x000e620000002500 */
[----:B------:R-:W-:Y:S01]  /*0040*/  MOV R2, 0x0 ;  /* 0x0000000000027802 */ /* 0x000fe20000000f00 */
[----:B0-----:R-:W-:Y:S01]  /*0050*/  VIADD R1, R1, 0xfffffff8 ;  /* 0xfffffff801017836 */ /* 0x001fe20000000000 */
[----:B------:R-:W0:Y:S05]  /*0060*/  LDCU UR4, c[0x0][0x2f8] ;  /* 0x00005f00ff0477ac */ /* 0x000e2a0008000800 */
[----:B------:R-:W1:Y:S01]  /*0070*/  LDC R3, c[0x0][0x360] ;  /* 0x0000d800ff037b82 */ /* 0x000e620000000800 */
[----:B0-----:R-:W-:-:S05]  /*0080*/  IADD3 R6, P0, PT, R1, UR4, RZ ;  /* 0x0000000401067c10 */ /* 0x001fca000ff1e0ff */
[----:B--2---:R-:W-:Y:S02]  /*0090*/  IMAD.X R7, RZ, RZ, UR5, P0 ;  /* 0x00000005ff077e24 */ /* 0x004fe400080e06ff */
[----:B-1----:R-:W-:Y:S01]  /*00a0*/  IMAD R0, R3, UR6, R0 ;  /* 0x0000000603007c24 */ /* 0x002fe2000f8e0200 */
[----:B------:R-:W0:Y:S01]  /*00b0*/  LDCU.64 UR6, c[0x4][0x10] ;  /* 0x01000200ff0677ac */ /* 0x000e220008000a00 */
[----:B------:R-:W1:Y:S03]  /*00c0*/  LDC.64 R2, c[0x4][R2] ;  /* 0x0100000002027b82 */ /* 0x000e660000000a00 */
[----:B------:R2:W-:Y:S01]  /*00d0*/  STL [R1], R0 ;  /* 0x0000000001007387 */ /* 0x0005e20000100800 */
[----:B0-----:R-:W-:Y:S01]  /*00e0*/  IMAD.U32 R4, RZ, RZ, UR6 ;  /* 0x00000006ff047e24 */ /* 0x001fe2000f8e00ff */
[----:B--2---:R-:W-:-:S07]  /*00f0*/  MOV R5, UR7 ;  /* 0x0000000700057c02 */ /* 0x004fce0008000f00 */
[----:B------:R-:W-:-:S07]  /*0100*/  LEPC R20, `(.L_x_2) ;  /* 0x000000001014794e */ /* 0x000fce0000000000 */
[----:B-1----:R-:W-:Y:S05]  /*0110*/  CALL.ABS.NOINC R2 ;  /* 0x0000000002007343 */ /* 0x002fea0003c00000 */
.L_x_2:
[----:B------:R-:W-:Y:S05]  /*0120*/  EXIT ;  /* 0x000000000000794d */ /* 0x000fea0003800000 */
.L_x_3:
        /* <DEDUP_REMOVED lines=13> */
.L_x_40:


//--------------------- .text._Z4loopi            --------------------------
	.section	.text._Z4loopi,"ax",@progbits
	.align	128
        .global         _Z4loopi
        .type           _Z4loopi,@function
        .size           _Z4loopi,(.L_x_41 - _Z4loopi)
        .other          _Z4loopi,@"STO_CUDA_ENTRY STV_DEFAULT"
_Z4loopi:
.text._Z4loopi:
[----:B------:R-:W0:Y:S08]  /*0000*/  LDC R1, c[0x0][0x37c] ;  /* 0x0000df00ff017b82 */ /* 0x000e300000000800 */
[----:B------:R-:W1:Y:S01]  /*0010*/  LDC R0, c[0x0][0x380] ;  /* 0x0000e000ff007b82 */ /* 0x000e620000000800 */
[----:B------:R-:W2:Y:S01]  /*0020*/  LDCU UR4, c[0x0][0x2f8] ;  /* 0x00005f00ff0477ac */ /* 0x000ea20008000800 */
[----:B0-----:R-:W-:Y:S01]  /*0030*/  VIADD R1, R1, 0xfffffff8 ;  /* 0xfffffff801017836 */ /* 0x001fe20000000000 */
[----:B------:R-:W0:Y:S04]  /*0040*/  LDCU UR5, c[0x0][0x2fc] ;  /* 0x00005f80ff0577ac */ /* 0x000e280008000800 */
[----:B--2---:R-:W-:-:S02]  /*0050*/  IADD3 R19, P0, PT, R1, UR4, RZ ;  /* 0x0000000401137c10 */ /* 0x004fc4000ff1e0ff */
[----:B-1----:R-:W-:-:S13]  /*0060*/  ISETP.GE.AND P1, PT, R0, 0x1, PT ;  /* 0x000000010000780c */ /* 0x002fda0003f26270 */
[----:B0-----:R-:W-:Y:S05]  /*0070*/  @!P1 EXIT ;  /* 0x000000000000994d */ /* 0x001fea0003800000 */
[C---:B------:R-:W-:Y:S01]  /*0080*/  ISETP.GE.U32.AND P1, PT, R0.reuse, 0x10, PT ;  /* 0x000000100000780c */ /* 0x040fe20003f26070 */
[----:B------:R-:W-:Y:S02]  /*0090*/  IMAD.X R17, RZ, RZ, UR5, P0 ;  /* 0x00000005ff117e24 */ /* 0x000fe400080e06ff */
[----:B------:R-:W-:Y:S01]  /*00a0*/  HFMA2 R18, -RZ, RZ, 0, 0 ;  /* 0x00000000ff127431 */ /* 0x000fe200000001ff */
[----:B------:R-:W-:-:S09]  /*00b0*/  LOP3.LUT R22, R0, 0xf, RZ, 0xc0, !PT ;  /* 0x0000000f00167812 */ /* 0x000fd200078ec0ff */
[----:B------:R-:W-:Y:S05]  /*00c0*/  @!P1 BRA `(.L_x_4) ;  /* 0x00000008009c9947 */ /* 0x000fea0003800000 */
[----:B------:R-:W-:Y:S01]  /*00d0*/  BSSY.RECONVERGENT B6, `(.L_x_4) ;  /* 0x00000a6000067945 */ /* 0x000fe20003800200 */
[----:B------:R-:W-:Y:S01]  /*00e0*/  LOP3.LUT R18, R0, 0x7ffffff0, RZ, 0xc0, !PT ;  /* 0x7ffffff000127812 */ /* 0x000fe200078ec0ff */
[----:B------:R-:W-:-:S07]  /*00f0*/  IMAD.MOV.U32 R16, RZ, RZ, RZ ;  /* 0x000000ffff107224 */ /* 0x000fce00078e00ff */
.L_x_21:
[----:B------:R-:W-:Y:S01]  /*0100*/  MOV R2, 0x0 ;  /* 0x0000000000027802 */ /* 0x000fe20000000f00 */
[----:B------:R0:W-:Y:S01]  /*0110*/  STL [R1], R16 ;  /* 0x0000001001007387 */ /* 0x0001e20000100800 */
[----:B------:R-:W1:Y:S01]  /*0120*/  LDCU.64 UR4, c[0x4][0x8] ;  /* 0x01000100ff0477ac */ /* 0x000e620008000a00 */
[----:B------:R-:W-:Y:S01]  /*0130*/  IMAD.MOV.U32 R6, RZ, RZ, R19 ;  /* 0x000000ffff067224 */ /* 0x000fe200078e0013 */
[----:B------:R0:W2:Y:S01]  /*0140*/  LDC.64 R8, c[0x4][R2] ;  /* 0x0100000002087b82 */ /* 0x0000a20000000a00 */
[----:B------:R-:W-:Y:S02]  /*0150*/  IMAD.MOV.U32 R7, RZ, RZ, R17 ;  /* 0x000000ffff077224 */ /* 0x000fe400078e0011 */
[----:B-1----:R-:W-:Y:S01]  /*0160*/  IMAD.U32 R4, RZ, RZ, UR4 ;  /* 0x00000004ff047e24 */ /* 0x002fe2000f8e00ff */
[----:B0-----:R-:W-:-:S07]  /*0170*/  MOV R5, UR5 ;  /* 0x0000000500057c02 */ /* 0x001fce0008000f00 */
[----:B------:R-:W-:-:S07]  /*0180*/  LEPC R20, `(.L_x_5) ;  /* 0x000000001014794e */ /* 0x000fce0000000000 */
[----:B--2---:R-:W-:Y:S05]  /*0190*/  CALL.ABS.NOINC R8 ;  /* 0x0000000008007343 */ /* 0x004fea0003c00000 */
.L_x_5:
[----:B------:R-:W-:Y:S01]  /*01a0*/  IADD3 R0, PT, PT, R16, 0x1, RZ ;  /* 0x0000000110007810 */ /* 0x000fe20007ffe0ff */
[----:B------:R0:W1:Y:S01]  /*01b0*/  LDC.64 R8, c[0x4][R2] ;  /* 0x0100000002087b82 */ /* 0x0000620000000a00 */
[----:B------:R-:W2:Y:S01]  /*01c0*/  LDCU.64 UR4, c[0x4][0x8] ;  /* 0x01000100ff0477ac */ /* 0x000ea20008000a00 */
[----:B------:R-:W-:Y:S01]  /*01d0*/  MOV R6, R19 ;  /* 0x0000001300067202 */ /* 0x000fe20000000f00 */
[----:B------:R-:W-:Y:S01]  /*01e0*/  IMAD.MOV.U32 R7, RZ, RZ, R17 ;  /* 0x000000ffff077224 */ /* 0x000fe200078e0011 */
[----:B------:R0:W-:Y:S01]  /*01f0*/  STL [R1], R0 ;  /* 0x0000000001007387 */ /* 0x0001e20000100800 */
[----:B--2---:R-:W-:Y:S02]  /*0200*/  IMAD.U32 R4, RZ, RZ, UR4 ;  /* 0x00000004ff047e24 */ /* 0x004fe4000f8e00ff */
[----:B0-----:R-:W-:-:S07]  /*0210*/  IMAD.U32 R5, RZ, RZ, UR5 ;  /* 0x00000005ff057e24 */ /* 0x001fce000f8e00ff */
[----:B------:R-:W-:-:S07]  /*0220*/  LEPC R20, `(.L_x_6) ;  /* 0x000000001014794e */ /* 0x000fce0000000000 */
[----:B-1----:R-:W-:Y:S05]  /*0230*/  CALL.ABS.NOINC R8 ;  /* 0x0000000008007343 */ /* 0x002fea0003c00000 */
.L_x_6:
[----:B------:R-:W-:Y:S01]  /*0240*/  VIADD R0, R16, 0x2 ;  /* 0x0000000210007836 */ /* 0x000fe20000000000 */
[----:B------:R0:W1:Y:S01]  /*0250*/  LDC.64 R8, c[0x4][R2] ;  /* 0x0100000002087b82 */ /* 0x0000620000000a00 */
[----:B------:R-:W2:Y:S01]  /*0260*/  LDCU.64 UR4, c[0x4][0x8] ;  /* 0x01000100ff0477ac */ /* 0x000ea20008000a00 */
[----:B------:R-:W-:Y:S01]  /*0270*/  IMAD.MOV.U32 R6, RZ, RZ, R19 ;  /* 0x000000ffff067224 */ /* 0x000fe200078e0013 */
[----:B------:R-:W-:Y:S01]  /*0280*/  MOV R7, R17 ;  /* 0x0000001100077202 */ /* 0x000fe20000000f00 */
[----:B------:R0:W-:Y:S01]  /*0290*/  STL [R1], R0 ;  /* 0x0000000001007387 */ /* 0x0001e20000100800 */
[----:B--2---:R-:W-:Y:S01]  /*02a0*/  MOV R4, UR4 ;  /* 0x0000000400047c02 */ /* 0x004fe20008000f00 */
[----:B0-----:R-:W-:-:S07]  /*02b0*/  IMAD.U32 R5, RZ, RZ, UR5 ;  /* 0x00000005ff057e24 */ /* 0x001fce000f8e00ff */
[----:B------:R-:W-:-:S07]  /*02c0*/  LEPC R20, `(.L_x_7) ;  /* 0x000000001014794e */ /* 0x000fce0000000000 */
[----:B-1----:R-:W-:Y:S05]  /*02d0*/  CALL.ABS.NOINC R8 ;  /* 0x0000000008007343 */ /* 0x002fea0003c00000 */
.L_x_7:
[----:B------:R-:W-:Y:S01]  /*02e0*/  VIADD R0, R16, 0x3 ;  /* 0x0000000310007836 */ /* 0x000fe20000000000 */
[----:B------:R0:W1:Y:S01]  /*02f0*/  LDC.64 R8, c[0x4][R2] ;  /* 0x0100000002087b82 */ /* 0x0000620000000a00 */
[----:B------:R-:W2:Y:S01]  /*0300*/  LDCU.64 UR4, c[0x4][0x8] ;  /* 0x01000100ff0477ac */ /* 0x000ea20008000a00 */
[----:B------:R-:W-:Y:S02]  /*0310*/  IMAD.MOV.U32 R6, RZ, RZ, R19 ;  /* 0x000000ffff067224 */ /* 0x000fe400078e0013 */
[----:B------:R0:W-:Y:S01]  /*0320*/  STL [R1], R0 ;  /* 0x0000000001007387 */ /* 0x0001e20000100800 */
[----:B------:R-:W-:Y:S02]  /*0330*/  IMAD.MOV.U32 R7, RZ, RZ, R17 ;  /* 0x000000ffff077224 */ /* 0x000fe400078e0011 */
[----:B--2---:R-:W-:Y:S01]  /*0340*/  IMAD.U32 R4, RZ, RZ, UR4 ;  /* 0x00000004ff047e24 */ /* 0x004fe2000f8e00ff */
[----:B0-----:R-:W-:-:S07]  /*0350*/  MOV R5, UR5 ;  /* 0x0000000500057c02 */ /* 0x001fce0008000f00 */
[----:B------:R-:W-:-:S07]  /*0360*/  LEPC R20, `(.L_x_8) ;  /* 0x000000001014794e */ /* 0x000fce0000000000 */
[----:B-1----:R-:W-:Y:S05]  /*0370*/  CALL.ABS.NOINC R8 ;  /* 0x0000000008007343 */ /* 0x002fea0003c00000 */
.L_x_8:
        /* <DEDUP_REMOVED lines=10> */
.L_x_9:
        /* <DEDUP_REMOVED lines=10> */
.L_x_10:
        /* <DEDUP_REMOVED lines=10> */
.L_x_11:
        /* <DEDUP_REMOVED lines=10> */
.L_x_12:
        /* <DEDUP_REMOVED lines=10> */
.L_x_13:
        /* <DEDUP_REMOVED lines=10> */
.L_x_14:
        /* <DEDUP_REMOVED lines=10> */
.L_x_15:
        /* <DEDUP_REMOVED lines=10> */
.L_x_16:
        /* <DEDUP_REMOVED lines=10> */
.L_x_17:
        /* <DEDUP_REMOVED lines=10> */
.L_x_18:
        /* <DEDUP_REMOVED lines=10> */
.L_x_19:
[----:B------:R-:W-:Y:S01]  /*0a60*/  VIADD R0, R16, 0xf ;  /* 0x0000000f10007836 */ /* 0x000fe20000000000 */
[----:B------:R-:W0:Y:S01]  /*0a70*/  LDC.64 R2, c[0x4][R2] ;  /* 0x0100000002027b82 */ /* 0x000e220000000a00 */
[----:B------:R-:W1:Y:S01]  /*0a80*/  LDCU.64 UR4, c[0x4][0x8] ;  /* 0x01000100ff0477ac */ /* 0x000e620008000a00 */
[----:B------:R-:W-:Y:S02]  /*0a90*/  IMAD.MOV.U32 R6, RZ, RZ, R19 ;  /* 0x000000ffff067224 */ /* 0x000fe400078e0013 */
[----:B------:R2:W-:Y:S01]  /*0aa0*/  STL [R1], R0 ;  /* 0x0000000001007387 */ /* 0x0005e20000100800 */
[----:B------:R-:W-:Y:S02]  /*0ab0*/  IMAD.MOV.U32 R7, RZ, RZ, R17 ;  /* 0x000000ffff077224 */ /* 0x000fe400078e0011 */
[----:B-1----:R-:W-:Y:S01]  /*0ac0*/  IMAD.U32 R4, RZ, RZ, UR4 ;  /* 0x00000004ff047e24 */ /* 0x002fe2000f8e00ff */
[----:B--2---:R-:W-:-:S07]  /*0ad0*/  MOV R5, UR5 ;  /* 0x0000000500057c02 */ /* 0x004fce0008000f00 */
[----:B------:R-:W-:-:S07]  /*0ae0*/  LEPC R20, `(.L_x_20) ;  /* 0x000000001014794e */ /* 0x000fce0000000000 */
[----:B0-----:R-:W-:Y:S05]  /*0af0*/  CALL.ABS.NOINC R2 ;  /* 0x0000000002007343 */ /* 0x001fea0003c00000 */
.L_x_20:
[----:B------:R-:W-:-:S04]  /*0b00*/  IADD3 R16, PT, PT, R16, 0x10, RZ ;  /* 0x0000001010107810 */ /* 0x000fc80007ffe0ff */
[----:B------:R-:W-:-:S13]  /*0b10*/  ISETP.NE.AND P0, PT, R16, R18, PT ;  /* 0x000000121000720c */ /* 0x000fda0003f05270 */
[----:B------:R-:W-:Y:S05]  /*0b20*/  @P0 BRA `(.L_x_21) ;  /* 0xfffffff400740947 */ /* 0x000fea000383ffff */
[----:B------:R-:W-:Y:S05]  /*0b30*/  BSYNC.RECONVERGENT B6 ;  /* 0x0000000000067941 */ /* 0x000fea0003800200 */
.L_x_4:
[----:B------:R-:W-:-:S13]  /*0b40*/  ISETP.NE.AND P0, PT, R22, RZ, PT ;  /* 0x000000ff1600720c */ /* 0x000fda0003f05270 */
[----:B------:R-:W-:Y:S05]  /*0b50*/  @!P0 EXIT ;  /* 0x000000000000894d */ /* 0x000fea0003800000 */
[----:B------:R-:W0:Y:S01]  /*0b60*/  LDC R16, c[0x0][0x380] ;  /* 0x0000e000ff107b82 */ /* 0x000e220000000800 */
[----:B------:R-:W-:Y:S02]  /*0b70*/  ISETP.GE.U32.AND P0, PT, R22, 0x8, PT ;  /* 0x000000081600780c */ /* 0x000fe40003f06070 */
[----:B0-----:R-:W-:-:S11]  /*0b80*/  LOP3.LUT R16, R16, 0x7, RZ, 0xc0, !PT ;  /* 0x0000000710107812 */ /* 0x001fd600078ec0ff */
[----:B------:R-:W-:Y:S05]  /*0b90*/  @!P0 BRA `(.L_x_22) ;  /* 0x0000000400448947 */ /* 0x000fea0003800000 */
[----:B------:R-:W-:Y:S01]  /*0ba0*/  MOV R2, 0x0 ;  /* 0x0000000000027802 */ /* 0x000fe20000000f00 */
[----:B------:R0:W-:Y:S01]  /*0bb0*/  STL [R1], R18 ;  /* 0x0000001201007387 */ /* 0x0001e20000100800 */
[----:B------:R-:W1:Y:S01]  /*0bc0*/  LDCU.64 UR4, c[0x4][0x8] ;  /* 0x01000100ff0477ac */ /* 0x000e620008000a00 */
[----:B------:R-:W-:Y:S01]  /*0bd0*/  MOV R6, R19 ;  /* 0x0000001300067202 */ /* 0x000fe20000000f00 */
[----:B------:R0:W2:Y:S01]  /*0be0*/  LDC.64 R8, c[0x4][R2] ;  /* 0x0100000002087b82 */ /* 0x0000a20000000a00 */
[----:B------:R-:W-:Y:S02]  /*0bf0*/  IMAD.MOV.U32 R7, RZ, RZ, R17 ;  /* 0x000000ffff077224 */ /* 0x000fe400078e0011 */
[----:B-1----:R-:W-:Y:S02]  /*0c00*/  IMAD.U32 R4, RZ, RZ, UR4 ;  /* 0x00000004ff047e24 */ /* 0x002fe4000f8e00ff */
[----:B0-----:R-:W-:-:S07]  /*0c10*/  IMAD.U32 R5, RZ, RZ, UR5 ;  /* 0x00000005ff057e24 */ /* 0x001fce000f8e00ff */
[----:B------:R-:W-:-:S07]  /*0c20*/  LEPC R20, `(.L_x_23) ;  /* 0x000000001014794e */ /* 0x000fce0000000000 */
[----:B--2---:R-:W-:Y:S05]  /*0c30*/  CALL.ABS.NOINC R8 ;  /* 0x0000000008007343 */ /* 0x004fea0003c00000 */
.L_x_23:
        /* <DEDUP_REMOVED lines=10> */
.L_x_24:
        /* <DEDUP_REMOVED lines=10> */
.L_x_25:
        /* <DEDUP_REMOVED lines=10> */
.L_x_26:
        /* <DEDUP_REMOVED lines=10> */
.L_x_27:
        /* <DEDUP_REMOVED lines=10> */
.L_x_28:
        /* <DEDUP_REMOVED lines=10> */
.L_x_29:
[----:B------:R-:W-:Y:S01]  /*1000*/  VIADD R0, R18, 0x7 ;  /* 0x0000000712007836 */ /* 0x000fe20000000000 */
[----:B------:R-:W0:Y:S01]  /*1010*/  LDC.64 R2, c[0x4][R2] ;  /* 0x0100000002027b82 */ /* 0x000e220000000a00 */
[----:B------:R-:W1:Y:S01]  /*1020*/  LDCU.64 UR4, c[0x4][0x8] ;  /* 0x01000100ff0477ac */ /* 0x000e620008000a00 */
[----:B------:R-:W-:Y:S01]  /*1030*/  IMAD.MOV.U32 R6, RZ, RZ, R19 ;  /* 0x000000ffff067224 */ /* 0x000fe200078e0013 */
[----:B------:R-:W-:Y:S01]  /*1040*/  MOV R7, R17 ;  /* 0x0000001100077202 */ /* 0x000fe20000000f00 */
[----:B------:R2:W-:Y:S01]  /*1050*/  STL [R1], R0 ;  /* 0x0000000001007387 */ /* 0x0005e20000100800 */
[----:B-1----:R-:W-:Y:S01]  /*1060*/  MOV R4, UR4 ;  /* 0x0000000400047c02 */ /* 0x002fe20008000f00 */
[----:B--2---:R-:W-:-:S07]  /*1070*/  IMAD.U32 R5, RZ, RZ, UR5 ;  /* 0x00000005ff057e24 */ /* 0x004fce000f8e00ff */
[----:B------:R-:W-:-:S07]  /*1080*/  LEPC R20, `(.L_x_30) ;  /* 0x000000001014794e */ /* 0x000fce0000000000 */
[----:B0-----:R-:W-:Y:S05]  /*1090*/  CALL.ABS.NOINC R2 ;  /* 0x0000000002007343 */ /* 0x001fea0003c00000 */
.L_x_30:
[----:B------:R-:W-:-:S07]  /*10a0*/  VIADD R18, R18, 0x8 ;  /* 0x0000000812127836 */ /* 0x000fce0000000000 */
.L_x_22:
        /* <DEDUP_REMOVED lines=16> */
.L_x_32:
        /* <DEDUP_REMOVED lines=10> */
.L_x_33:
        /* <DEDUP_REMOVED lines=10> */
.L_x_34:
[----:B------:R-:W-:Y:S01]  /*12f0*/  VIADD R0, R18, 0x3 ;  /* 0x0000000312007836 */ /* 0x000fe20000000000 */
[----:B------:R-:W0:Y:S01]  /*1300*/  LDC.64 R2, c[0x4][R2] ;  /* 0x0100000002027b82 */ /* 0x000e220000000a00 */
[----:B------:R-:W1:Y:S01]  /*1310*/  LDCU.64 UR4, c[0x4][0x8] ;  /* 0x01000100ff0477ac */ /* 0x000e620008000a00 */
[----:B------:R-:W-:Y:S01]  /*1320*/  IMAD.MOV.U32 R6, RZ, RZ, R19 ;  /* 0x000000ffff067224 */ /* 0x000fe200078e0013 */
[----:B------:R-:W-:Y:S01]  /*1330*/  MOV R7, R17 ;  /* 0x0000001100077202 */ /* 0x000fe20000000f00 */
[----:B------:R2:W-:Y:S01]  /*1340*/  STL [R1], R0 ;  /* 0x0000000001007387 */ /* 0x0005e20000100800 */
[----:B-1----:R-:W-:Y:S01]  /*1350*/  IMAD.U32 R4, RZ, RZ, UR4 ;  /* 0x00000004ff047e24 */ /* 0x002fe2000f8e00ff */
[----:B--2---:R-:W-:-:S07]  /*1360*/  MOV R5, UR5 ;  /* 0x0000000500057c02 */ /* 0x004fce0008000f00 */
[----:B------:R-:W-:-:S07]  /*1370*/  LEPC R20, `(.L_x_35) ;  /* 0x000000001014794e */ /* 0x000fce0000000000 */
[----:B0-----:R-:W-:Y:S05]  /*1380*/  CALL.ABS.NOINC R2 ;  /* 0x0000000002007343 */ /* 0x001fea0003c00000 */
.L_x_35:
[----:B------:R-:W-:-:S07]  /*1390*/  VIADD R18, R18, 0x4 ;  /* 0x0000000412127836 */ /* 0x000fce0000000000 */
.L_x_31:
[----:B------:R-:W-:-:S13]  /*13a0*/  ISETP.NE.AND P0, PT, R16, RZ, PT ;  /* 0x000000ff1000720c */ /* 0x000fda0003f05270 */
[----:B------:R-:W-:Y:S05]  /*13b0*/  @!P0 EXIT ;  /* 0x000000000000894d */ /* 0x000fea0003800000 */
[----:B------:R-:W-:-:S07]  /*13c0*/  IADD3 R2, PT, PT, -R16, RZ, RZ ;  /* 0x000000ff10027210 */ /* 0x000fce0007ffe1ff */
.L_x_37:
[----:B------:R-:W-:Y:S01]  /*13d0*/  MOV R0, 0x0 ;  /* 0x0000000000007802 */ /* 0x000fe20000000f00 */
[----:B------:R0:W-:Y:S01]  /*13e0*/  STL [R1], R18 ;  /* 0x0000001201007387 */ /* 0x0001e20000100800 */
[----:B------:R-:W1:Y:S01]  /*13f0*/  LDCU.64 UR4, c[0x4][0x8] ;  /* 0x01000100ff0477ac */ /* 0x000e620008000a00 */
[----:B------:R-:W-:Y:S01]  /*1400*/  VIADD R2, R2, 0x1 ;  /* 0x0000000102027836 */ /* 0x000fe20000000000 */
[----:B------:R0:W2:Y:S01]  /*1410*/  LDC.64 R8, c[0x4][R0] ;  /* 0x0100000000087b82 */ /* 0x0000a20000000a00 */
[----:B------:R-:W-:Y:S01]  /*1420*/  MOV R6, R19 ;  /* 0x0000001300067202 */ /* 0x000fe20000000f00 */
[----:B------:R-:W-:Y:S02]  /*1430*/  IMAD.MOV.U32 R7, RZ, RZ, R17 ;  /* 0x000000ffff077224 */ /* 0x000fe400078e0011 */
[----:B------:R-:W-:-:S04]  /*1440*/  ISETP.NE.AND P0, PT, R2, RZ, PT ;  /* 0x000000ff0200720c */ /* 0x000fc80003f05270 */
[----:B------:R-:W-:Y:S02]  /*1450*/  P2R R16, PR, RZ, 0x1 ;  /* 0x00000001ff107803 */ /* 0x000fe40000000000 */
[----:B-1----:R-:W-:Y:S01]  /*1460*/  MOV R4, UR4 ;  /* 0x0000000400047c02 */ /* 0x002fe20008000f00 */
[----:B0-----:R-:W-:-:S07]  /*1470*/  IMAD.U32 R5, RZ, RZ, UR5 ;  /* 0x00000005ff057e24 */ /* 0x001fce000f8e00ff */
[----:B------:R-:W-:-:S07]  /*1480*/  LEPC R20, `(.L_x_36) ;  /* 0x000000001014794e */ /* 0x000fce0000000000 */
[----:B--2---:R-:W-:Y:S05]  /*1490*/  CALL.ABS.NOINC R8 ;  /* 0x0000000008007343 */ /* 0x004fea0003c00000 */
.L_x_36:
[----:B------:R-:W-:Y:S02]  /*14a0*/  ISETP.NE.AND P6, PT, R16, RZ, PT ;  /* 0x000000ff1000720c */ /* 0x000fe40003fc5270 */
[----:B------:R-:W-:-:S11]  /*14b0*/  IADD3 R18, PT, PT, R18, 0x1, RZ ;  /* 0x0000000112127810 */ /* 0x000fd60007ffe0ff */
[----:B------:R-:W-:Y:S05]  /*14c0*/  @P6 BRA `(.L_x_37) ;  /* 0xfffffffc00c06947 */ /* 0x000fea000383ffff */
[----:B------:R-:W-:Y:S05]  /*14d0*/  EXIT ;  /* 0x000000000000794d */ /* 0x000fea0003800000 */
.L_x_38:
        /* <DEDUP_REMOVED lines=10> */
.L_x_41:


//--------------------- .nv.global.init           --------------------------
	.section	.nv.global.init,"aw",@progbits
.nv.global.init:
	.type		$str,@object
	.size		$str,($str$1 - $str)
$str:
        /*0000*/ 	.byte	0x54, 0x68, 0x69, 0x73, 0x20, 0x69, 0x73, 0x20, 0x69, 0x74, 0x65, 0x72, 0x61, 0x74, 0x69, 0x6f
        /*0010*/ 	.byte	0x6e, 0x20, 0x6e, 0x75, 0x6d, 0x62, 0x65, 0x72, 0x20, 0x25, 0x64, 0x0a, 0x00
	.type		$str$1,@object
	.size		$str$1,(.L_1 - $str$1)
$str$1:
        /*001d*/ 	.byte	0x54, 0x68, 0x69, 0x73, 0x20, 0x69, 0x73, 0x20, 0x69, 0x74, 0x65, 0x72, 0x61, 0x74, 0x69, 0x6f
        /*002d*/ 	.byte	0x6e, 0x20, 0x69, 0x6e, 0x20, 0x70, 0x61, 0x72, 0x61, 0x6c, 0x6c, 0x65, 0x6c, 0x3a, 0x20, 0x25
        /*003d*/ 	.byte	0x64, 0x0a, 0x00
.L_1:


//--------------------- .nv.shared.reserved.0     --------------------------
	.section	.nv.shared.reserved.0,"aw",@nobits
	.weak		__nv_reservedSMEM_offset_0_alias
	.size		__nv_reservedSMEM_offset_0_alias, 0, 64
	.other		__nv_reservedSMEM_offset_0_alias,@"STO_CUDA_RESERVED_SHARED STV_DEFAULT"
__nv_reservedSMEM_offset_0_alias:
	.zero		0
	.zero		64


//--------------------- .nv.constant0._Z21loop_for_single_blocki --------------------------
	.section	.nv.constant0._Z21loop_for_single_blocki,"a",@progbits
	.sectionflags	@""
	.align	4
.nv.constant0._Z21loop_for_single_blocki:
	.zero		900


//--------------------- .nv.constant0._Z5loop2i   --------------------------
	.section	.nv.constant0._Z5loop2i,"a",@progbits
	.sectionflags	@""
	.align	4
.nv.constant0._Z5loop2i:
	.zero		900


//--------------------- .nv.constant0._Z4loopi    --------------------------
	.section	.nv.constant0._Z4loopi,"a",@progbits
	.sectionflags	@""
	.align	4
.nv.constant0._Z4loopi:
	.zero		900


//--------------------- SYMBOLS --------------------------

	.type		.nv.reservedSmem.offset0,@object
	.size		.nv.reservedSmem.offset0,0x4
	.type		vprintf,@function
